//
// Generated by NVIDIA NVVM Compiler
//
// Compiler Build ID: CL-36424714
// Cuda compilation tools, release 13.0, V13.0.88
// Based on NVVM 20.0.0
//

.version 9.0
.target sm_100
.address_size 64

	// .globl	_Z18classicalMatrixMulPKfS0_Pfi

.visible .entry _Z18classicalMatrixMulPKfS0_Pfi(
	.param .u64 .ptr .align 1 _Z18classicalMatrixMulPKfS0_Pfi_param_0,
	.param .u64 .ptr .align 1 _Z18classicalMatrixMulPKfS0_Pfi_param_1,
	.param .u64 .ptr .align 1 _Z18classicalMatrixMulPKfS0_Pfi_param_2,
	.param .u32 _Z18classicalMatrixMulPKfS0_Pfi_param_3
)
{
	.reg .pred 	%p<10>;
	.reg .b32 	%r<40>;
	.reg .b32 	%f<67>;
	.reg .b64 	%rd<67>;

	ld.param.u64 	%rd14, [_Z18classicalMatrixMulPKfS0_Pfi_param_0];
	ld.param.u64 	%rd15, [_Z18classicalMatrixMulPKfS0_Pfi_param_1];
	ld.param.u32 	%r18, [_Z18classicalMatrixMulPKfS0_Pfi_param_3];
	cvta.to.global.u64 	%rd1, %rd15;
	cvta.to.global.u64 	%rd2, %rd14;
	mov.u32 	%r19, %ctaid.y;
	mov.u32 	%r20, %ntid.y;
	mov.u32 	%r21, %tid.y;
	mad.lo.s32 	%r1, %r19, %r20, %r21;
	mov.u32 	%r22, %ctaid.x;
	mov.u32 	%r23, %ntid.x;
	mov.u32 	%r24, %tid.x;
	mad.lo.s32 	%r2, %r22, %r23, %r24;
	max.s32 	%r25, %r1, %r2;
	setp.ge.s32 	%p1, %r25, %r18;
	@%p1 bra 	$L__BB0_13;
	mul.lo.s32 	%r3, %r18, %r1;
	and.b32  	%r4, %r18, 7;
	setp.lt.u32 	%p2, %r18, 8;
	mov.f32 	%f66, 0f00000000;
	mov.b32 	%r38, 0;
	@%p2 bra 	$L__BB0_4;
	and.b32  	%r38, %r18, 2147483640;
	neg.s32 	%r36, %r38;
	mul.wide.s32 	%rd16, %r18, 4;
	add.s64 	%rd3, %rd1, %rd16;
	shl.b32 	%r7, %r18, 3;
	mul.wide.s32 	%rd17, %r18, 8;
	add.s64 	%rd4, %rd1, %rd17;
	mul.wide.s32 	%rd18, %r18, 12;
	add.s64 	%rd5, %rd1, %rd18;
	mul.wide.s32 	%rd19, %r18, 16;
	add.s64 	%rd6, %rd1, %rd19;
	mul.wide.s32 	%rd20, %r18, 20;
	add.s64 	%rd7, %rd1, %rd20;
	mul.wide.s32 	%rd21, %r18, 24;
	add.s64 	%rd8, %rd1, %rd21;
	mul.wide.s32 	%rd22, %r18, 28;
	add.s64 	%rd9, %rd1, %rd22;
	mul.wide.u32 	%rd23, %r3, 4;
	add.s64 	%rd24, %rd23, %rd2;
	add.s64 	%rd66, %rd24, 16;
	mov.f32 	%f66, 0f00000000;
	mov.u32 	%r35, %r2;
$L__BB0_3:
	.pragma "nounroll";
	mul.wide.s32 	%rd25, %r35, 4;
	add.s64 	%rd26, %rd3, %rd25;
	add.s64 	%rd27, %rd4, %rd25;
	add.s64 	%rd28, %rd5, %rd25;
	add.s64 	%rd29, %rd6, %rd25;
	add.s64 	%rd30, %rd7, %rd25;
	add.s64 	%rd31, %rd8, %rd25;
	add.s64 	%rd32, %rd9, %rd25;
	add.s64 	%rd33, %rd1, %rd25;
	ld.global.f32 	%f16, [%rd66+-16];
	ld.global.f32 	%f17, [%rd33];
	fma.rn.f32 	%f18, %f16, %f17, %f66;
	ld.global.f32 	%f19, [%rd66+-12];
	ld.global.f32 	%f20, [%rd26];
	fma.rn.f32 	%f21, %f19, %f20, %f18;
	ld.global.f32 	%f22, [%rd66+-8];
	ld.global.f32 	%f23, [%rd27];
	fma.rn.f32 	%f24, %f22, %f23, %f21;
	ld.global.f32 	%f25, [%rd66+-4];
	ld.global.f32 	%f26, [%rd28];
	fma.rn.f32 	%f27, %f25, %f26, %f24;
	ld.global.f32 	%f28, [%rd66];
	ld.global.f32 	%f29, [%rd29];
	fma.rn.f32 	%f30, %f28, %f29, %f27;
	ld.global.f32 	%f31, [%rd66+4];
	ld.global.f32 	%f32, [%rd30];
	fma.rn.f32 	%f33, %f31, %f32, %f30;
	ld.global.f32 	%f34, [%rd66+8];
	ld.global.f32 	%f35, [%rd31];
	fma.rn.f32 	%f36, %f34, %f35, %f33;
	ld.global.f32 	%f37, [%rd66+12];
	ld.global.f32 	%f38, [%rd32];
	fma.rn.f32 	%f66, %f37, %f38, %f36;
	add.s32 	%r36, %r36, 8;
	add.s32 	%r35, %r35, %r7;
	add.s64 	%rd66, %rd66, 32;
	setp.ne.s32 	%p3, %r36, 0;
	@%p3 bra 	$L__BB0_3;
$L__BB0_4:
	setp.eq.s32 	%p4, %r4, 0;
	@%p4 bra 	$L__BB0_12;
	and.b32  	%r13, %r18, 3;
	setp.lt.u32 	%p5, %r4, 4;
	@%p5 bra 	$L__BB0_7;
	add.s32 	%r27, %r38, %r3;
	mul.wide.u32 	%rd34, %r27, 4;
	add.s64 	%rd35, %rd2, %rd34;
	ld.global.f32 	%f40, [%rd35];
	mad.lo.s32 	%r28, %r38, %r18, %r2;
	mul.wide.s32 	%rd36, %r28, 4;
	add.s64 	%rd37, %rd1, %rd36;
	ld.global.f32 	%f41, [%rd37];
	fma.rn.f32 	%f42, %f40, %f41, %f66;
	cvt.u64.u32 	%rd38, %r3;
	cvt.u64.u32 	%rd39, %r38;
	add.s64 	%rd40, %rd39, %rd38;
	shl.b64 	%rd41, %rd40, 2;
	add.s64 	%rd42, %rd2, %rd41;
	ld.global.f32 	%f43, [%rd42+4];
	mul.wide.s32 	%rd43, %r18, 4;
	add.s64 	%rd44, %rd37, %rd43;
	ld.global.f32 	%f44, [%rd44];
	fma.rn.f32 	%f45, %f43, %f44, %f42;
	ld.global.f32 	%f46, [%rd42+8];
	add.s64 	%rd45, %rd44, %rd43;
	ld.global.f32 	%f47, [%rd45];
	fma.rn.f32 	%f48, %f46, %f47, %f45;
	ld.global.f32 	%f49, [%rd42+12];
	add.s64 	%rd46, %rd45, %rd43;
	ld.global.f32 	%f50, [%rd46];
	fma.rn.f32 	%f66, %f49, %f50, %f48;
	add.s32 	%r38, %r38, 4;
$L__BB0_7:
	setp.eq.s32 	%p6, %r13, 0;
	@%p6 bra 	$L__BB0_12;
	setp.eq.s32 	%p7, %r13, 1;
	@%p7 bra 	$L__BB0_10;
	add.s32 	%r29, %r38, %r3;
	mul.wide.u32 	%rd47, %r29, 4;
	add.s64 	%rd48, %rd2, %rd47;
	ld.global.f32 	%f52, [%rd48];
	mad.lo.s32 	%r30, %r38, %r18, %r2;
	mul.wide.s32 	%rd49, %r30, 4;
	add.s64 	%rd50, %rd1, %rd49;
	ld.global.f32 	%f53, [%rd50];
	fma.rn.f32 	%f54, %f52, %f53, %f66;
	cvt.u64.u32 	%rd51, %r3;
	cvt.u64.u32 	%rd52, %r38;
	add.s64 	%rd53, %rd52, %rd51;
	shl.b64 	%rd54, %rd53, 2;
	add.s64 	%rd55, %rd2, %rd54;
	ld.global.f32 	%f55, [%rd55+4];
	mul.wide.s32 	%rd56, %r18, 4;
	add.s64 	%rd57, %rd50, %rd56;
	ld.global.f32 	%f56, [%rd57];
	fma.rn.f32 	%f66, %f55, %f56, %f54;
	add.s32 	%r38, %r38, 2;
$L__BB0_10:
	and.b32  	%r31, %r18, 1;
	setp.eq.b32 	%p8, %r31, 1;
	not.pred 	%p9, %p8;
	@%p9 bra 	$L__BB0_12;
	add.s32 	%r32, %r38, %r3;
	mul.wide.u32 	%rd58, %r32, 4;
	add.s64 	%rd59, %rd2, %rd58;
	ld.global.f32 	%f57, [%rd59];
	mad.lo.s32 	%r33, %r38, %r18, %r2;
	mul.wide.s32 	%rd60, %r33, 4;
	add.s64 	%rd61, %rd1, %rd60;
	ld.global.f32 	%f58, [%rd61];
	fma.rn.f32 	%f66, %f57, %f58, %f66;
$L__BB0_12:
	ld.param.u64 	%rd65, [_Z18classicalMatrixMulPKfS0_Pfi_param_2];
	add.s32 	%r34, %r3, %r2;
	cvta.to.global.u64 	%rd62, %rd65;
	mul.wide.s32 	%rd63, %r34, 4;
	add.s64 	%rd64, %rd62, %rd63;
	st.global.f32 	[%rd64], %f66;
$L__BB0_13:
	ret;

}
	// .globl	_Z9matrixAddPKfS0_Pfi
.visible .entry _Z9matrixAddPKfS0_Pfi(
	.param .u64 .ptr .align 1 _Z9matrixAddPKfS0_Pfi_param_0,
	.param .u64 .ptr .align 1 _Z9matrixAddPKfS0_Pfi_param_1,
	.param .u64 .ptr .align 1 _Z9matrixAddPKfS0_Pfi_param_2,
	.param .u32 _Z9matrixAddPKfS0_Pfi_param_3
)
{
	.reg .pred 	%p<2>;
	.reg .b32 	%r<7>;
	.reg .b32 	%f<4>;
	.reg .b64 	%rd<11>;

	ld.param.u64 	%rd1, [_Z9matrixAddPKfS0_Pfi_param_0];
	ld.param.u64 	%rd2, [_Z9matrixAddPKfS0_Pfi_param_1];
	ld.param.u64 	%rd3, [_Z9matrixAddPKfS0_Pfi_param_2];
	ld.param.u32 	%r2, [_Z9matrixAddPKfS0_Pfi_param_3];
	mov.u32 	%r3, %ctaid.x;
	mov.u32 	%r4, %ntid.x;
	mov.u32 	%r5, %tid.x;
	mad.lo.s32 	%r1, %r3, %r4, %r5;
	mul.lo.s32 	%r6, %r2, %r2;
	setp.ge.s32 	%p1, %r1, %r6;
	@%p1 bra 	$L__BB1_2;
	cvta.to.global.u64 	%rd4, %rd1;
	cvta.to.global.u64 	%rd5, %rd2;
	cvta.to.global.u64 	%rd6, %rd3;
	mul.wide.s32 	%rd7, %r1, 4;
	add.s64 	%rd8, %rd4, %rd7;
	ld.global.f32 	%f1, [%rd8];
	add.s64 	%rd9, %rd5, %rd7;
	ld.global.f32 	%f2, [%rd9];
	add.f32 	%f3, %f1, %f2;
	add.s64 	%rd10, %rd6, %rd7;
	st.global.f32 	[%rd10], %f3;
$L__BB1_2:
	ret;

}
	// .globl	_Z9matrixSubPKfS0_Pfi
.visible .entry _Z9matrixSubPKfS0_Pfi(
	.param .u64 .ptr .align 1 _Z9matrixSubPKfS0_Pfi_param_0,
	.param .u64 .ptr .align 1 _Z9matrixSubPKfS0_Pfi_param_1,
	.param .u64 .ptr .align 1 _Z9matrixSubPKfS0_Pfi_param_2,
	.param .u32 _Z9matrixSubPKfS0_Pfi_param_3
)
{
	.reg .pred 	%p<2>;
	.reg .b32 	%r<7>;
	.reg .b32 	%f<4>;
	.reg .b64 	%rd<11>;

	ld.param.u64 	%rd1, [_Z9matrixSubPKfS0_Pfi_param_0];
	ld.param.u64 	%rd2, [_Z9matrixSubPKfS0_Pfi_param_1];
	ld.param.u64 	%rd3, [_Z9matrixSubPKfS0_Pfi_param_2];
	ld.param.u32 	%r2, [_Z9matrixSubPKfS0_Pfi_param_3];
	mov.u32 	%r3, %ctaid.x;
	mov.u32 	%r4, %ntid.x;
	mov.u32 	%r5, %tid.x;
	mad.lo.s32 	%r1, %r3, %r4, %r5;
	mul.lo.s32 	%r6, %r2, %r2;
	setp.ge.s32 	%p1, %r1, %r6;
	@%p1 bra 	$L__BB2_2;
	cvta.to.global.u64 	%rd4, %rd1;
	cvta.to.global.u64 	%rd5, %rd2;
	cvta.to.global.u64 	%rd6, %rd3;
	mul.wide.s32 	%rd7, %r1, 4;
	add.s64 	%rd8, %rd4, %rd7;
	ld.global.f32 	%f1, [%rd8];
	add.s64 	%rd9, %rd5, %rd7;
	ld.global.f32 	%f2, [%rd9];
	sub.f32 	%f3, %f1, %f2;
	add.s64 	%rd10, %rd6, %rd7;
	st.global.f32 	[%rd10], %f3;
$L__BB2_2:
	ret;

}


// ===== COMPILED SASS (sm_100) =====

	.target	sm_100

	.elftype	@"ET_EXEC"


//--------------------- .note.nv.tkinfo           --------------------------
	.section	.note.nv.tkinfo,"",@"SHT_NOTE"
	.sectionflags	@"SHF_NOTE_NV_TKINFO"
	.tkinfo
        /*0018*/ 	.word	0x00000002
        /*0030*/ 	.string	""
        /*0030*/ 	.string	"ptxas"
        /*0030*/ 	.string	"Cuda compilation tools, release 13.0, V13.0.88"
        /*0030*/ 	.string	"Build cuda_13.0.r13.0/compiler.36424714_0"
        /*0030*/ 	.string	"-arch sm_100 -m 64 "



//--------------------- .note.nv.cuinfo           --------------------------
	.section	.note.nv.cuinfo,"",@"SHT_NOTE"
	.sectionflags	@"SHF_NOTE_NV_CUINFO"
        /*0018*/ 	.short	0x0002
        /*001a*/ 	.short	0x0064
        /*001c*/ 	.short	0x0082
	.zero		2


//--------------------- .nv.info                  --------------------------
	.section	.nv.info,"",@"SHT_CUDA_INFO"
	.align	4


	//----- nvinfo : EIATTR_REGCOUNT
	.align		4
        /*0000*/ 	.byte	0x04, 0x2f
        /*0002*/ 	.short	(.L_1 - .L_0)
	.align		4
.L_0:
        /*0004*/ 	.word	index@(_Z18classicalMatrixMulPKfS0_Pfi)
        /*0008*/ 	.word	0x0000001e


	//----- nvinfo : EIATTR_FRAME_SIZE
	.align		4
.L_1:
        /*000c*/ 	.byte	0x04, 0x11
        /*000e*/ 	.short	(.L_3 - .L_2)
	.align		4
.L_2:
        /*0010*/ 	.word	index@(_Z18classicalMatrixMulPKfS0_Pfi)
        /*0014*/ 	.word	0x00000000


	//----- nvinfo : EIATTR_REGCOUNT
	.align		4
.L_3:
        /*0018*/ 	.byte	0x04, 0x2f
        /*001a*/ 	.short	(.L_5 - .L_4)
	.align		4
.L_4:
        /*001c*/ 	.word	index@(_Z9matrixAddPKfS0_Pfi)
        /*0020*/ 	.word	0x0000000c


	//----- nvinfo : EIATTR_FRAME_SIZE
	.align		4
.L_5:
        /*0024*/ 	.byte	0x04, 0x11
        /*0026*/ 	.short	(.L_7 - .L_6)
	.align		4
.L_6:
        /*0028*/ 	.word	index@(_Z9matrixAddPKfS0_Pfi)
        /*002c*/ 	.word	0x00000000


	//----- nvinfo : EIATTR_REGCOUNT
	.align		4
.L_7:
        /*0030*/ 	.byte	0x04, 0x2f
        /*0032*/ 	.short	(.L_9 - .L_8)
	.align		4
.L_8:
        /*0034*/ 	.word	index@(_Z9matrixSubPKfS0_Pfi)
        /*0038*/ 	.word	0x0000000c


	//----- nvinfo : EIATTR_FRAME_SIZE
	.align		4
.L_9:
        /*003c*/ 	.byte	0x04, 0x11
        /*003e*/ 	.short	(.L_11 - .L_10)
	.align		4
.L_10:
        /*0040*/ 	.word	index@(_Z9matrixSubPKfS0_Pfi)
        /*0044*/ 	.word	0x00000000


	//----- nvinfo : EIATTR_MIN_STACK_SIZE
	.align		4
.L_11:
        /*0048*/ 	.byte	0x04, 0x12
        /*004a*/ 	.short	(.L_13 - .L_12)
	.align		4
.L_12:
        /*004c*/ 	.word	index@(_Z9matrixSubPKfS0_Pfi)
        /*0050*/ 	.word	0x00000000


	//----- nvinfo : EIATTR_MIN_STACK_SIZE
	.align		4
.L_13:
        /*0054*/ 	.byte	0x04, 0x12
        /*0056*/ 	.short	(.L_15 - .L_14)
	.align		4
.L_14:
        /*0058*/ 	.word	index@(_Z9matrixAddPKfS0_Pfi)
        /*005c*/ 	.word	0x00000000


	//----- nvinfo : EIATTR_MIN_STACK_SIZE
	.align		4
.L_15:
        /*0060*/ 	.byte	0x04, 0x12
        /*0062*/ 	.short	(.L_17 - .L_16)
	.align		4
.L_16:
        /*0064*/ 	.word	index@(_Z18classicalMatrixMulPKfS0_Pfi)
        /*0068*/ 	.word	0x00000000
.L_17:


//--------------------- .nv.compat                --------------------------
	.section	.nv.compat,"",@"SHT_CUDA_COMPAT_INFO"
	.align	4
        /*0000*/ 	.byte	0x02, 0x09, 0x00, 0x00, 0x02, 0x02, 0x01, 0x00, 0x02, 0x05, 0x05, 0x00, 0x03, 0x07, 0x01, 0x01
        /*0010*/ 	.byte	0x02, 0x03, 0x00, 0x00, 0x02, 0x06, 0x01, 0x00, 0x04, 0x0b, 0x08, 0x00, 0x09, 0x00, 0x00, 0x00
        /*0020*/ 	.byte	0x00, 0x00, 0x00, 0x00


//--------------------- .nv.info._Z9matrixSubPKfS0_Pfi --------------------------
	.section	.nv.info._Z9matrixSubPKfS0_Pfi,"",@"SHT_CUDA_INFO"
	.sectionflags	@""
	.align	4


	//----- nvinfo : EIATTR_CUDA_API_VERSION
	.align		4
        /*0000*/ 	.byte	0x04, 0x37
        /*0002*/ 	.short	(.L_19 - .L_18)
.L_18:
        /*0004*/ 	.word	0x00000082


	//----- nvinfo : EIATTR_KPARAM_INFO
	.align		4
.L_19:
        /*0008*/ 	.byte	0x04, 0x17
        /*000a*/ 	.short	(.L_21 - .L_20)
.L_20:
        /*000c*/ 	.word	0x00000000
        /*0010*/ 	.short	0x0003
        /*0012*/ 	.short	0x0018
        /*0014*/ 	.byte	0x00, 0xf0, 0x11, 0x00


	//----- nvinfo : EIATTR_KPARAM_INFO
	.align		4
.L_21:
        /*0018*/ 	.byte	0x04, 0x17
        /*001a*/ 	.short	(.L_23 - .L_22)
.L_22:
        /*001c*/ 	.word	0x00000000
        /*0020*/ 	.short	0x0002
        /*0022*/ 	.short	0x0010
        /*0024*/ 	.byte	0x00, 0xf5, 0x21, 0x00


	//----- nvinfo : EIATTR_KPARAM_INFO
	.align		4
.L_23:
        /*0028*/ 	.byte	0x04, 0x17
        /*002a*/ 	.short	(.L_25 - .L_24)
.L_24:
        /*002c*/ 	.word	0x00000000
        /*0030*/ 	.short	0x0001
        /*0032*/ 	.short	0x0008
        /*0034*/ 	.byte	0x00, 0xf5, 0x21, 0x00


	//----- nvinfo : EIATTR_KPARAM_INFO
	.align		4
.L_25:
        /*0038*/ 	.byte	0x04, 0x17
        /*003a*/ 	.short	(.L_27 - .L_26)
.L_26:
        /*003c*/ 	.word	0x00000000
        /*0040*/ 	.short	0x0000
        /*0042*/ 	.short	0x0000
        /*0044*/ 	.byte	0x00, 0xf5, 0x21, 0x00


	//----- nvinfo : EIATTR_SPARSE_MMA_MASK
	.align		4
.L_27:
        /*0048*/ 	.byte	0x03, 0x50
        /*004a*/ 	.short	0x0000


	//----- nvinfo : EIATTR_MAXREG_COUNT
	.align		4
        /*004c*/ 	.byte	0x03, 0x1b
        /*004e*/ 	.short	0x00ff


	//----- nvinfo : EIATTR_MERCURY_ISA_VERSION
	.align		4
        /*0050*/ 	.byte	0x03, 0x5f
        /*0052*/ 	.short	0x0101


	//----- nvinfo : EIATTR_VRC_CTA_INIT_COUNT
	.align		4
        /*0054*/ 	.byte	0x02, 0x4a
	.zero		1
	.zero		1


	//----- nvinfo : EIATTR_EXIT_INSTR_OFFSETS
	.align		4
        /*0058*/ 	.byte	0x04, 0x1c
        /*005a*/ 	.short	(.L_29 - .L_28)


	//   ....[0]....
.L_28:
        /*005c*/ 	.word	0x00000080


	//   ....[1]....
        /*0060*/ 	.word	0x00000140


	//----- nvinfo : EIATTR_CBANK_PARAM_SIZE
	.align		4
.L_29:
        /*0064*/ 	.byte	0x03, 0x19
        /*0066*/ 	.short	0x001c


	//----- nvinfo : EIATTR_PARAM_CBANK
	.align		4
        /*0068*/ 	.byte	0x04, 0x0a
        /*006a*/ 	.short	(.L_31 - .L_30)
	.align		4
.L_30:
        /*006c*/ 	.word	index@(.nv.constant0._Z9matrixSubPKfS0_Pfi)
        /*0070*/ 	.short	0x0380
        /*0072*/ 	.short	0x001c


	//----- nvinfo : EIATTR_SW_WAR
	.align		4
.L_31:
        /*0074*/ 	.byte	0x04, 0x36
        /*0076*/ 	.short	(.L_33 - .L_32)
.L_32:
        /*0078*/ 	.word	0x00000008
.L_33:


//--------------------- .nv.info._Z9matrixAddPKfS0_Pfi --------------------------
	.section	.nv.info._Z9matrixAddPKfS0_Pfi,"",@"SHT_CUDA_INFO"
	.sectionflags	@""
	.align	4


	//----- nvinfo : EIATTR_CUDA_API_VERSION
	.align		4
        /*0000*/ 	.byte	0x04, 0x37
        /*0002*/ 	.short	(.L_35 - .L_34)
.L_34:
        /*0004*/ 	.word	0x00000082


	//----- nvinfo : EIATTR_KPARAM_INFO
	.align		4
.L_35:
        /*0008*/ 	.byte	0x04, 0x17
        /*000a*/ 	.short	(.L_37 - .L_36)
.L_36:
        /*000c*/ 	.word	0x00000000
        /*0010*/ 	.short	0x0003
        /*0012*/ 	.short	0x0018
        /*0014*/ 	.byte	0x00, 0xf0, 0x11, 0x00


	//----- nvinfo : EIATTR_KPARAM_INFO
	.align		4
.L_37:
        /*0018*/ 	.byte	0x04, 0x17
        /*001a*/ 	.short	(.L_39 - .L_38)
.L_38:
        /*001c*/ 	.word	0x00000000
        /*0020*/ 	.short	0x0002
        /*0022*/ 	.short	0x0010
        /*0024*/ 	.byte	0x00, 0xf5, 0x21, 0x00


	//----- nvinfo : EIATTR_KPARAM_INFO
	.align		4
.L_39:
        /*0028*/ 	.byte	0x04, 0x17
        /*002a*/ 	.short	(.L_41 - .L_40)
.L_40:
        /*002c*/ 	.word	0x00000000
        /*0030*/ 	.short	0x0001
        /*0032*/ 	.short	0x0008
        /*0034*/ 	.byte	0x00, 0xf5, 0x21, 0x00


	//----- nvinfo : EIATTR_KPARAM_INFO
	.align		4
.L_41:
        /*0038*/ 	.byte	0x04, 0x17
        /*003a*/ 	.short	(.L_43 - .L_42)
.L_42:
        /*003c*/ 	.word	0x00000000
        /*0040*/ 	.short	0x0000
        /*0042*/ 	.short	0x0000
        /*0044*/ 	.byte	0x00, 0xf5, 0x21, 0x00


	//----- nvinfo : EIATTR_SPARSE_MMA_MASK
	.align		4
.L_43:
        /*0048*/ 	.byte	0x03, 0x50
        /*004a*/ 	.short	0x0000


	//----- nvinfo : EIATTR_MAXREG_COUNT
	.align		4
        /*004c*/ 	.byte	0x03, 0x1b
        /*004e*/ 	.short	0x00ff


	//----- nvinfo : EIATTR_MERCURY_ISA_VERSION
	.align		4
        /*0050*/ 	.byte	0x03, 0x5f
        /*0052*/ 	.short	0x0101


	//----- nvinfo : EIATTR_VRC_CTA_INIT_COUNT
	.align		4
        /*0054*/ 	.byte	0x02, 0x4a
	.zero		1
	.zero		1


	//----- nvinfo : EIATTR_EXIT_INSTR_OFFSETS
	.align		4
        /*0058*/ 	.byte	0x04, 0x1c
        /*005a*/ 	.short	(.L_45 - .L_44)


	//   ....[0]....
.L_44:
        /*005c*/ 	.word	0x00000080


	//   ....[1]....
        /*0060*/ 	.word	0x00000140


	//----- nvinfo : EIATTR_CBANK_PARAM_SIZE
	.align		4
.L_45:
        /*0064*/ 	.byte	0x03, 0x19
        /*0066*/ 	.short	0x001c


	//----- nvinfo : EIATTR_PARAM_CBANK
	.align		4
        /*0068*/ 	.byte	0x04, 0x0a
        /*006a*/ 	.short	(.L_47 - .L_46)
	.align		4
.L_46:
        /*006c*/ 	.word	index@(.nv.constant0._Z9matrixAddPKfS0_Pfi)
        /*0070*/ 	.short	0x0380
        /*0072*/ 	.short	0x001c


	//----- nvinfo : EIATTR_SW_WAR
	.align		4
.L_47:
        /*0074*/ 	.byte	0x04, 0x36
        /*0076*/ 	.short	(.L_49 - .L_48)
.L_48:
        /*0078*/ 	.word	0x00000008
.L_49:


//--------------------- .nv.info._Z18classicalMatrixMulPKfS0_Pfi --------------------------
	.section	.nv.info._Z18classicalMatrixMulPKfS0_Pfi,"",@"SHT_CUDA_INFO"
	.sectionflags	@""
	.align	4


	//----- nvinfo : EIATTR_CUDA_API_VERSION
	.align		4
        /*0000*/ 	.byte	0x04, 0x37
        /*0002*/ 	.short	(.L_51 - .L_50)
.L_50:
        /*0004*/ 	.word	0x00000082


	//----- nvinfo : EIATTR_KPARAM_INFO
	.align		4
.L_51:
        /*0008*/ 	.byte	0x04, 0x17
        /*000a*/ 	.short	(.L_53 - .L_52)
.L_52:
        /*000c*/ 	.word	0x00000000
        /*0010*/ 	.short	0x0003
        /*0012*/ 	.short	0x0018
        /*0014*/ 	.byte	0x00, 0xf0, 0x11, 0x00


	//----- nvinfo : EIATTR_KPARAM_INFO
	.align		4
.L_53:
        /*0018*/ 	.byte	0x04, 0x17
        /*001a*/ 	.short	(.L_55 - .L_54)
.L_54:
        /*001c*/ 	.word	0x00000000
        /*0020*/ 	.short	0x0002
        /*0022*/ 	.short	0x0010
        /*0024*/ 	.byte	0x00, 0xf5, 0x21, 0x00


	//----- nvinfo : EIATTR_KPARAM_INFO
	.align		4
.L_55:
        /*0028*/ 	.byte	0x04, 0x17
        /*002a*/ 	.short	(.L_57 - .L_56)
.L_56:
        /*002c*/ 	.word	0x00000000
        /*0030*/ 	.short	0x0001
        /*0032*/ 	.short	0x0008
        /*0034*/ 	.byte	0x00, 0xf5, 0x21, 0x00


	//----- nvinfo : EIATTR_KPARAM_INFO
	.align		4
.L_57:
        /*0038*/ 	.byte	0x04, 0x17
        /*003a*/ 	.short	(.L_59 - .L_58)
.L_58:
        /*003c*/ 	.word	0x00000000
        /*0040*/ 	.short	0x0000
        /*0042*/ 	.short	0x0000
        /*0044*/ 	.byte	0x00, 0xf5, 0x21, 0x00


	//----- nvinfo : EIATTR_SPARSE_MMA_MASK
	.align		4
.L_59:
        /*0048*/ 	.byte	0x03, 0x50
        /*004a*/ 	.short	0x0000


	//----- nvinfo : EIATTR_MAXREG_COUNT
	.align		4
        /*004c*/ 	.byte	0x03, 0x1b
        /*004e*/ 	.short	0x00ff


	//----- nvinfo : EIATTR_MERCURY_ISA_VERSION
	.align		4
        /*0050*/ 	.byte	0x03, 0x5f
        /*0052*/ 	.short	0x0101


	//----- nvinfo : EIATTR_VRC_CTA_INIT_COUNT
	.align		4
        /*0054*/ 	.byte	0x02, 0x4a
	.zero		1
	.zero		1


	//----- nvinfo : EIATTR_EXIT_INSTR_OFFSETS
	.align		4
        /*0058*/ 	.byte	0x04, 0x1c
        /*005a*/ 	.short	(.L_61 - .L_60)


	//   ....[0]....
.L_60:
        /*005c*/ 	.word	0x000000c0


	//   ....[1]....
        /*0060*/ 	.word	0x00000a90


	//----- nvinfo : EIATTR_CBANK_PARAM_SIZE
	.align		4
.L_61:
        /*0064*/ 	.byte	0x03, 0x19
        /*0066*/ 	.short	0x001c


	//----- nvinfo : EIATTR_PARAM_CBANK
	.align		4
        /*0068*/ 	.byte	0x04, 0x0a
        /*006a*/ 	.short	(.L_63 - .L_62)
	.align		4
.L_62:
        /*006c*/ 	.word	index@(.nv.constant0._Z18classicalMatrixMulPKfS0_Pfi)
        /*0070*/ 	.short	0x0380
        /*0072*/ 	.short	0x001c


	//----- nvinfo : EIATTR_SW_WAR
	.align		4
.L_63:
        /*0074*/ 	.byte	0x04, 0x36
        /*0076*/ 	.short	(.L_65 - .L_64)
.L_64:
        /*0078*/ 	.word	0x00000008
.L_65:


//--------------------- .nv.callgraph             --------------------------
	.section	.nv.callgraph,"",@"SHT_CUDA_CALLGRAPH"
	.align	4
	.sectionentsize	8
	.align		4
        /*0000*/ 	.word	0x00000000
	.align		4
        /*0004*/ 	.word	0xffffffff
	.align		4
        /*0008*/ 	.word	0x00000000
	.align		4
        /*000c*/ 	.word	0xfffffffe
	.align		4
        /*0010*/ 	.word	0x00000000
	.align		4
        /*0014*/ 	.word	0xfffffffd
	.align		4
        /*0018*/ 	.word	0x00000000
	.align		4
        /*001c*/ 	.word	0xfffffffc


//--------------------- .text._Z9matrixSubPKfS0_Pfi --------------------------
	.section	.text._Z9matrixSubPKfS0_Pfi,"ax",@progbits
	.align	128
        .global         _Z9matrixSubPKfS0_Pfi
        .type           _Z9matrixSubPKfS0_Pfi,@function
        .size           _Z9matrixSubPKfS0_Pfi,(.L_x_7 - _Z9matrixSubPKfS0_Pfi)
        .other          _Z9matrixSubPKfS0_Pfi,@"STO_CUDA_ENTRY STV_DEFAULT"
_Z9matrixSubPKfS0_Pfi:
.text._Z9matrixSubPKfS0_Pfi:
[----:B------:R-:W-:Y:S01]  /*0000*/  LDC R1, c[0x0][0x37c] ;  /* 0x0000df00ff017b82 */ /* 0x000fe20000000800 */
[----:B------:R-:W0:Y:S07]  /*0010*/  S2R R0, SR_TID.X ;  /* 0x0000000000007919 */ /* 0x000e2e0000002100 */
[----:B------:R-:W0:Y:S01]  /*0020*/  S2UR UR5, SR_CTAID.X ;  /* 0x00000000000579c3 */ /* 0x000e220000002500 */
[----:B------:R-:W1:Y:S07]  /*0030*/  LDCU UR4, c[0x0][0x398] ;  /* 0x00007300ff0477ac */ /* 0x000e6e0008000800 */
[----:B------:R-:W0:Y:S01]  /*0040*/  LDC R9, c[0x0][0x360] ;  /* 0x0000d800ff097b82 */ /* 0x000e220000000800 */
[----:B-1----:R-:W-:Y:S01]  /*0050*/  UIMAD UR4, UR4, UR4, URZ ;  /* 0x00000004040472a4 */ /* 0x002fe2000f8e02ff */
[----:B0-----:R-:W-:-:S05]  /*0060*/  IMAD R9, R9, UR5, R0 ;  /* 0x0000000509097c24 */ /* 0x001fca000f8e0200 */
[----:B------:R-:W-:-:S13]  /*0070*/  ISETP.GE.AND P0, PT, R9, UR4, PT ;  /* 0x0000000409007c0c */ /* 0x000fda000bf06270 */
[----:B------:R-:W-:Y:S05]  /*0080*/  @P0 EXIT ;  /* 0x000000000000094d */ /* 0x000fea0003800000 */
[----:B------:R-:W0:Y:S01]  /*0090*/  LDC.64 R2, c[0x0][0x380] ;  /* 0x0000e000ff027b82 */ /* 0x000e220000000a00 */
[----:B------:R-:W1:Y:S07]  /*00a0*/  LDCU.64 UR4, c[0x0][0x358] ;  /* 0x00006b00ff0477ac */ /* 0x000e6e0008000a00 */
[----:B------:R-:W2:Y:S08]  /*00b0*/  LDC.64 R4, c[0x0][0x388] ;  /* 0x0000e200ff047b82 */ /* 0x000eb00000000a00 */
[----:B------:R-:W3:Y:S01]  /*00c0*/  LDC.64 R6, c[0x0][0x390] ;  /* 0x0000e400ff067b82 */ /* 0x000ee20000000a00 */
[----:B0-----:R-:W-:-:S06]  /*00d0*/  IMAD.WIDE R2, R9, 0x4, R2 ;  /* 0x0000000409027825 */ /* 0x001fcc00078e0202 */
[----:B-1----:R-:W4:Y:S01]  /*00e0*/  LDG.E R2, desc[UR4][R2.64] ;  /* 0x0000000402027981 */ /* 0x002f22000c1e1900 */
[----:B--2---:R-:W-:-:S06]  /*00f0*/  IMAD.WIDE R4, R9, 0x4, R4 ;  /* 0x0000000409047825 */ /* 0x004fcc00078e0204 */
[----:B------:R-:W4:Y:S01]  /*0100*/  LDG.E R5, desc[UR4][R4.64] ;  /* 0x0000000404057981 */ /* 0x000f22000c1e1900 */
[----:B---3--:R-:W-:-:S04]  /*0110*/  IMAD.WIDE R6, R9, 0x4, R6 ;  /* 0x0000000409067825 */ /* 0x008fc800078e0206 */
[----:B----4-:R-:W-:-:S05]  /*0120*/  FADD R9, R2, -R5 ;  /* 0x8000000502097221 */ /* 0x010fca0000000000 */
[----:B------:R-:W-:Y:S01]  /*0130*/  STG.E desc[UR4][R6.64], R9 ;  /* 0x0000000906007986 */ /* 0x000fe2000c101904 */
[----:B------:R-:W-:Y:S05]  /*0140*/  EXIT ;  /* 0x000000000000794d */ /* 0x000fea0003800000 */
.L_x_0:
[----:B------:R-:W-:-:S00]  /*0150*/  BRA `(.L_x_0) ;  /* 0xfffffffc00fc7947 */ /* 0x000fc0000383ffff */
[----:B------:R-:W-:-:S00]  /*0160*/  NOP ;  /* 0x0000000000007918 */ /* 0x000fc00000000000 */
        /* <DEDUP_REMOVED lines=9> */
.L_x_7:


//--------------------- .text._Z9matrixAddPKfS0_Pfi --------------------------
	.section	.text._Z9matrixAddPKfS0_Pfi,"ax",@progbits
	.align	128
        .global         _Z9matrixAddPKfS0_Pfi
        .type           _Z9matrixAddPKfS0_Pfi,@function
        .size           _Z9matrixAddPKfS0_Pfi,(.L_x_8 - _Z9matrixAddPKfS0_Pfi)
        .other          _Z9matrixAddPKfS0_Pfi,@"STO_CUDA_ENTRY STV_DEFAULT"
_Z9matrixAddPKfS0_Pfi:
.text._Z9matrixAddPKfS0_Pfi:
        /* <DEDUP_REMOVED lines=18> */
[----:B----4-:R-:W-:-:S05]  /*0120*/  FADD R9, R2, R5 ;  /* 0x0000000502097221 */ /* 0x010fca0000000000 */
[----:B------:R-:W-:Y:S01]  /*0130*/  STG.E desc[UR4][R6.64], R9 ;  /* 0x0000000906007986 */ /* 0x000fe2000c101904 */
[----:B------:R-:W-:Y:S05]  /*0140*/  EXIT ;  /* 0x000000000000794d */ /* 0x000fea0003800000 */
.L_x_1:
        /* <DEDUP_REMOVED lines=11> */
.L_x_8:


//--------------------- .text._Z18classicalMatrixMulPKfS0_Pfi --------------------------
	.section	.text._Z18classicalMatrixMulPKfS0_Pfi,"ax",@progbits
	.align	128
        .global         _Z18classicalMatrixMulPKfS0_Pfi
        .type           _Z18classicalMatrixMulPKfS0_Pfi,@function
        .size           _Z18classicalMatrixMulPKfS0_Pfi,(.L_x_9 - _Z18classicalMatrixMulPKfS0_Pfi)
        .other          _Z18classicalMatrixMulPKfS0_Pfi,@"STO_CUDA_ENTRY STV_DEFAULT"
_Z18classicalMatrixMulPKfS0_Pfi:
.text._Z18classicalMatrixMulPKfS0_Pfi:
[----:B------:R-:W-:Y:S01]  /*0000*/  LDC R1, c[0x0][0x37c] ;  /* 0x0000df00ff017b82 */ /* 0x000fe20000000800 */
[----:B------:R-:W0:Y:S07]  /*0010*/  S2R R0, SR_TID.Y ;  /* 0x0000000000007919 */ /* 0x000e2e0000002200 */
[----:B------:R-:W0:Y:S01]  /*0020*/  S2UR UR4, SR_CTAID.Y ;  /* 0x00000000000479c3 */ /* 0x000e220000002600 */
[----:B------:R-:W1:Y:S01]  /*0030*/  LDCU UR20, c[0x0][0x398] ;  /* 0x00007300ff1477ac */ /* 0x000e620008000800 */
[----:B------:R-:W2:Y:S06]  /*0040*/  S2R R3, SR_TID.X ;  /* 0x0000000000037919 */ /* 0x000eac0000002100 */
[----:B------:R-:W0:Y:S08]  /*0050*/  LDC R13, c[0x0][0x364] ;  /* 0x0000d900ff0d7b82 */ /* 0x000e300000000800 */
[----:B------:R-:W2:Y:S08]  /*0060*/  S2UR UR5, SR_CTAID.X ;  /* 0x00000000000579c3 */ /* 0x000eb00000002500 */
[----:B------:R-:W2:Y:S01]  /*0070*/  LDC R2, c[0x0][0x360] ;  /* 0x0000d800ff027b82 */ /* 0x000ea20000000800 */
[----:B0-----:R-:W-:-:S02]  /*0080*/  IMAD R13, R13, UR4, R0 ;  /* 0x000000040d0d7c24 */ /* 0x001fc4000f8e0200 */
[----:B--2---:R-:W-:-:S05]  /*0090*/  IMAD R0, R2, UR5, R3 ;  /* 0x0000000502007c24 */ /* 0x004fca000f8e0203 */
[----:B------:R-:W-:-:S04]  /*00a0*/  VIMNMX R2, PT, PT, R13, R0, !PT ;  /* 0x000000000d027248 */ /* 0x000fc80007fe0100 */
[----:B-1----:R-:W-:-:S13]  /*00b0*/  ISETP.GE.AND P0, PT, R2, UR20, PT ;  /* 0x0000001402007c0c */ /* 0x002fda000bf06270 */
[----:B------:R-:W-:Y:S05]  /*00c0*/  @P0 EXIT ;  /* 0x000000000000094d */ /* 0x000fea0003800000 */
[----:B------:R-:W-:Y:S01]  /*00d0*/  UISETP.GE.U32.AND UP0, UPT, UR20, 0x8, UPT ;  /* 0x000000081400788c */ /* 0x000fe2000bf06070 */
[----:B------:R-:W-:Y:S02]  /*00e0*/  HFMA2 R12, -RZ, RZ, 0, 0 ;  /* 0x00000000ff0c7431 */ /* 0x000fe400000001ff */
[----:B------:R-:W-:Y:S01]  /*00f0*/  IMAD R13, R13, UR20, RZ ;  /* 0x000000140d0d7c24 */ /* 0x000fe2000f8e02ff */
[----:B------:R-:W-:Y:S01]  /*0100*/  UMOV UR4, URZ ;  /* 0x000000ff00047c82 */ /* 0x000fe20008000000 */
[----:B------:R-:W0:Y:S04]  /*0110*/  LDCU.64 UR18, c[0x0][0x358] ;  /* 0x00006b00ff1277ac */ /* 0x000e280008000a00 */
[----:B------:R-:W-:Y:S05]  /*0120*/  BRA.U !UP0, `(.L_x_2) ;  /* 0x0000000508047547 */ /* 0x000fea000b800000 */
[----:B------:R-:W1:Y:S01]  /*0130*/  LDCU.128 UR24, c[0x0][0x380] ;  /* 0x00007000ff1877ac */ /* 0x000e620008000c00 */
[----:B------:R-:W-:Y:S02]  /*0140*/  MOV R12, RZ ;  /* 0x000000ff000c7202 */ /* 0x000fe40000000f00 */
[----:B------:R-:W-:Y:S01]  /*0150*/  MOV R14, R0 ;  /* 0x00000000000e7202 */ /* 0x000fe20000000f00 */
[----:B------:R-:W-:-:S04]  /*0160*/  ULOP3.LUT UR4, UR20, 0x7ffffff8, URZ, 0xc0, !UPT ;  /* 0x7ffffff814047892 */ /* 0x000fc8000f8ec0ff */
[----:B------:R-:W-:Y:S01]  /*0170*/  UIADD3 UR5, UPT, UPT, -UR4, URZ, URZ ;  /* 0x000000ff04057290 */ /* 0x000fe2000fffe1ff */
[----:B-1----:R-:W-:Y:S01]  /*0180*/  MOV R2, UR24 ;  /* 0x0000001800027c02 */ /* 0x002fe20008000f00 */
[----:B------:R-:W-:Y:S01]  /*0190*/  UIMAD.WIDE UR6, UR20, 0x8, UR26 ;  /* 0x00000008140678a5 */ /* 0x000fe2000f8e021a */
[----:B------:R-:W-:Y:S01]  /*01a0*/  MOV R3, UR25 ;  /* 0x0000001900037c02 */ /* 0x000fe20008000f00 */
[----:B------:R-:W-:Y:S02]  /*01b0*/  UIMAD.WIDE UR8, UR20, 0xc, UR26 ;  /* 0x0000000c140878a5 */ /* 0x000fe4000f8e021a */
[----:B------:R-:W-:Y:S01]  /*01c0*/  UIMAD.WIDE UR10, UR20, 0x10, UR26 ;  /* 0x00000010140a78a5 */ /* 0x000fe2000f8e021a */
[----:B------:R-:W-:Y:S01]  /*01d0*/  IMAD.WIDE.U32 R2, R13, 0x4, R2 ;  /* 0x000000040d027825 */ /* 0x000fe200078e0002 */
[----:B------:R-:W-:Y:S02]  /*01e0*/  UIMAD.WIDE UR12, UR20, 0x14, UR26 ;  /* 0x00000014140c78a5 */ /* 0x000fe4000f8e021a */
[----:B------:R-:W-:Y:S01]  /*01f0*/  UIMAD.WIDE UR14, UR20, 0x18, UR26 ;  /* 0x00000018140e78a5 */ /* 0x000fe2000f8e021a */
[----:B------:R-:W-:Y:S01]  /*0200*/  IADD3 R2, P0, PT, R2, 0x10, RZ ;  /* 0x0000001002027810 */ /* 0x000fe20007f1e0ff */
[----:B------:R-:W-:-:S03]  /*0210*/  UIMAD.WIDE UR16, UR20, 0x1c, UR26 ;  /* 0x0000001c141078a5 */ /* 0x000fc6000f8e021a */
[----:B------:R-:W-:-:S09]  /*0220*/  IADD3.X R3, PT, PT, RZ, R3, RZ, P0, !PT ;  /* 0x00000003ff037210 */ /* 0x000fd200007fe4ff */
.L_x_3:
[----:B------:R-:W-:Y:S01]  /*0230*/  UIMAD.WIDE UR22, UR20, 0x4, UR26 ;  /* 0x00000004141678a5 */ /* 0x000fe2000f8e021a */
[----:B------:R-:W-:Y:S02]  /*0240*/  IMAD.MOV.U32 R23, RZ, RZ, 0x4 ;  /* 0x00000004ff177424 */ /* 0x000fe400078e00ff */
[----:B------:R-:W-:Y:S01]  /*0250*/  HFMA2 R11, -RZ, RZ, 0, 2.384185791015625e-07 ;  /* 0x00000004ff0b7431 */ /* 0x000fe200000001ff */
[----:B------:R-:W-:Y:S01]  /*0260*/  MOV R25, 0x4 ;  /* 0x0000000400197802 */ /* 0x000fe20000000f00 */
[----:B0-----:R-:W2:Y:S01]  /*0270*/  LDG.E R21, desc[UR18][R2.64+-0x10] ;  /* 0xfffff01202157981 */ /* 0x001ea2000c1e1900 */
[C---:B------:R-:W-:Y:S01]  /*0280*/  IMAD.WIDE R22, R14.reuse, R23, UR26 ;  /* 0x0000001a0e167e25 */ /* 0x040fe2000f8e0217 */
[----:B------:R-:W-:Y:S02]  /*0290*/  MOV R8, UR22 ;  /* 0x0000001600087c02 */ /* 0x000fe40008000f00 */
[----:B------:R-:W-:Y:S01]  /*02a0*/  MOV R9, UR23 ;  /* 0x0000001700097c02 */ /* 0x000fe20008000f00 */
[----:B------:R-:W3:Y:S02]  /*02b0*/  LDG.E R19, desc[UR18][R2.64+-0xc] ;  /* 0xfffff41202137981 */ /* 0x000ee4000c1e1900 */
[----:B------:R-:W-:-:S02]  /*02c0*/  IMAD.WIDE R8, R14, 0x4, R8 ;  /* 0x000000040e087825 */ /* 0x000fc400078e0208 */
[----:B------:R-:W2:Y:S01]  /*02d0*/  LDG.E R22, desc[UR18][R22.64] ;  /* 0x0000001216167981 */ /* 0x000ea2000c1e1900 */
[----:B------:R-:W-:Y:S01]  /*02e0*/  MOV R5, 0x4 ;  /* 0x0000000400057802 */ /* 0x000fe20000000f00 */
[C---:B------:R-:W-:Y:S02]  /*02f0*/  IMAD.WIDE R24, R14.reuse, R25, UR6 ;  /* 0x000000060e187e25 */ /* 0x040fe4000f8e0219 */
[----:B------:R0:W3:Y:S02]  /*0300*/  LDG.E R20, desc[UR18][R8.64] ;  /* 0x0000001208147981 */ /* 0x0000e4000c1e1900 */
[----:B------:R-:W-:Y:S02]  /*0310*/  IMAD.WIDE R10, R14, R11, UR8 ;  /* 0x000000080e0a7e25 */ /* 0x000fe4000f8e020b */
[----:B------:R-:W4:Y:S04]  /*0320*/  LDG.E R18, desc[UR18][R24.64] ;  /* 0x0000001218127981 */ /* 0x000f28000c1e1900 */
[----:B------:R-:W4:Y:S01]  /*0330*/  LDG.E R17, desc[UR18][R2.64+-0x8] ;  /* 0xfffff81202117981 */ /* 0x000f22000c1e1900 */
[----:B0-----:R-:W-:-:S02]  /*0340*/  HFMA2 R9, -RZ, RZ, 0, 2.384185791015625e-07 ;  /* 0x00000004ff097431 */ /* 0x001fc400000001ff */
[----:B------:R-:W-:Y:S01]  /*0350*/  IMAD.MOV.U32 R7, RZ, RZ, 0x4 ;  /* 0x00000004ff077424 */ /* 0x000fe200078e00ff */
[----:B------:R0:W5:Y:S01]  /*0360*/  LDG.E R16, desc[UR18][R10.64] ;  /* 0x000000120a107981 */ /* 0x000162000c1e1900 */
[----:B------:R-:W-:-:S03]  /*0370*/  IMAD.WIDE R4, R14, R5, UR10 ;  /* 0x0000000a0e047e25 */ /* 0x000fc6000f8e0205 */
[----:B------:R-:W5:Y:S01]  /*0380*/  LDG.E R15, desc[UR18][R2.64+-0x4] ;  /* 0xfffffc12020f7981 */ /* 0x000f62000c1e1900 */
[C---:B------:R-:W-:Y:S01]  /*0390*/  IMAD.WIDE R6, R14.reuse, R7, UR12 ;  /* 0x0000000c0e067e25 */ /* 0x040fe2000f8e0207 */
[----:B------:R-:W-:Y:S02]  /*03a0*/  MOV R27, 0x4 ;  /* 0x00000004001b7802 */ /* 0x000fe40000000f00 */
[----:B------:R1:W5:Y:S01]  /*03b0*/  LDG.E R4, desc[UR18][R4.64] ;  /* 0x0000001204047981 */ /* 0x000362000c1e1900 */
[----:B------:R-:W-:-:S03]  /*03c0*/  IMAD.WIDE R8, R14, R9, UR14 ;  /* 0x0000000e0e087e25 */ /* 0x000fc6000f8e0209 */
[----:B------:R-:W5:Y:S01]  /*03d0*/  LDG.E R23, desc[UR18][R2.64] ;  /* 0x0000001202177981 */ /* 0x000f62000c1e1900 */
[----:B0-----:R-:W-:-:S03]  /*03e0*/  IMAD.WIDE R10, R14, R27, UR16 ;  /* 0x000000100e0a7e25 */ /* 0x001fc6000f8e021b */
[----:B------:R-:W5:Y:S04]  /*03f0*/  LDG.E R7, desc[UR18][R6.64] ;  /* 0x0000001206077981 */ /* 0x000f68000c1e1900 */
[----:B------:R-:W5:Y:S04]  /*0400*/  LDG.E R24, desc[UR18][R2.64+0x4] ;  /* 0x0000041202187981 */ /* 0x000f68000c1e1900 */
[----:B------:R-:W5:Y:S04]  /*0410*/  LDG.E R8, desc[UR18][R8.64] ;  /* 0x0000001208087981 */ /* 0x000f68000c1e1900 */
[----:B------:R-:W5:Y:S04]  /*0420*/  LDG.E R25, desc[UR18][R2.64+0x8] ;  /* 0x0000081202197981 */ /* 0x000f68000c1e1900 */
[----:B------:R-:W5:Y:S04]  /*0430*/  LDG.E R10, desc[UR18][R10.64] ;  /* 0x000000120a0a7981 */ /* 0x000f68000c1e1900 */
[----:B------:R0:W5:Y:S01]  /*0440*/  LDG.E R27, desc[UR18][R2.64+0xc] ;  /* 0x00000c12021b7981 */ /* 0x000162000c1e1900 */
[----:B------:R-:W-:-:S04]  /*0450*/  UIADD3 UR5, UPT, UPT, UR5, 0x8, URZ ;  /* 0x0000000805057890 */ /* 0x000fc8000fffe0ff */
[----:B------:R-:W-:Y:S01]  /*0460*/  UISETP.NE.AND UP0, UPT, UR5, URZ, UPT ;  /* 0x000000ff0500728c */ /* 0x000fe2000bf05270 */
[----:B-1----:R-:W-:Y:S02]  /*0470*/  MOV R5, UR20 ;  /* 0x0000001400057c02 */ /* 0x002fe40008000f00 */
[----:B0-----:R-:W-:Y:S02]  /*0480*/  IADD3 R2, P0, PT, R2, 0x20, RZ ;  /* 0x0000002002027810 */ /* 0x001fe40007f1e0ff */
[----:B------:R-:W-:Y:S02]  /*0490*/  LEA R14, R5, R14, 0x3 ;  /* 0x0000000e050e7211 */ /* 0x000fe400078e18ff */
[----:B------:R-:W-:Y:S01]  /*04a0*/  IADD3.X R3, PT, PT, RZ, R3, RZ, P0, !PT ;  /* 0x00000003ff037210 */ /* 0x000fe200007fe4ff */
[----:B--2---:R-:W-:-:S04]  /*04b0*/  FFMA R22, R21, R22, R12 ;  /* 0x0000001615167223 */ /* 0x004fc8000000000c */
[----:B---3--:R-:W-:-:S04]  /*04c0*/  FFMA R20, R19, R20, R22 ;  /* 0x0000001413147223 */ /* 0x008fc80000000016 */
[----:B----4-:R-:W-:-:S04]  /*04d0*/  FFMA R18, R17, R18, R20 ;  /* 0x0000001211127223 */ /* 0x010fc80000000014 */
[----:B-----5:R-:W-:-:S04]  /*04e0*/  FFMA R16, R15, R16, R18 ;  /* 0x000000100f107223 */ /* 0x020fc80000000012 */
[----:B------:R-:W-:-:S04]  /*04f0*/  FFMA R23, R23, R4, R16 ;  /* 0x0000000417177223 */ /* 0x000fc80000000010 */
[----:B------:R-:W-:-:S04]  /*0500*/  FFMA R24, R24, R7, R23 ;  /* 0x0000000718187223 */ /* 0x000fc80000000017 */
[----:B------:R-:W-:-:S04]  /*0510*/  FFMA R8, R25, R8, R24 ;  /* 0x0000000819087223 */ /* 0x000fc80000000018 */
[----:B------:R-:W-:Y:S01]  /*0520*/  FFMA R12, R27, R10, R8 ;  /* 0x0000000a1b0c7223 */ /* 0x000fe20000000008 */
[----:B------:R-:W-:Y:S06]  /*0530*/  BRA.U UP0, `(.L_x_3) ;  /* 0xfffffffd003c7547 */ /* 0x000fec000b83ffff */
.L_x_2:
[----:B------:R-:W-:-:S04]  /*0540*/  ULOP3.LUT UR6, UR20, 0x7, URZ, 0xc0, !UPT ;  /* 0x0000000714067892 */ /* 0x000fc8000f8ec0ff */
[----:B------:R-:W-:-:S09]  /*0550*/  UISETP.NE.AND UP0, UPT, UR6, URZ, UPT ;  /* 0x000000ff0600728c */ /* 0x000fd2000bf05270 */
[----:B------:R-:W-:Y:S05]  /*0560*/  BRA.U !UP0, `(.L_x_4) ;  /* 0x0000000508387547 */ /* 0x000fea000b800000 */
[----:B------:R-:W-:Y:S02]  /*0570*/  UISETP.GE.U32.AND UP0, UPT, UR6, 0x4, UPT ;  /* 0x000000040600788c */ /* 0x000fe4000bf06070 */
[----:B------:R-:W-:-:S04]  /*0580*/  ULOP3.LUT UR5, UR20, 0x3, URZ, 0xc0, !UPT ;  /* 0x0000000314057892 */ /* 0x000fc8000f8ec0ff */
[----:B------:R-:W-:-:S03]  /*0590*/  UISETP.NE.AND UP1, UPT, UR5, URZ, UPT ;  /* 0x000000ff0500728c */ /* 0x000fc6000bf25270 */
[----:B------:R-:W-:Y:S08]  /*05a0*/  BRA.U !UP0, `(.L_x_5) ;  /* 0x00000001087c7547 */ /* 0x000ff0000b800000 */
[----:B------:R-:W1:Y:S01]  /*05b0*/  LDC.64 R6, c[0x0][0x388] ;  /* 0x0000e200ff067b82 */ /* 0x000e620000000a00 */
[----:B------:R-:W2:Y:S01]  /*05c0*/  LDCU.64 UR6, c[0x0][0x380] ;  /* 0x00007000ff0677ac */ /* 0x000ea20008000a00 */
[----:B------:R-:W-:Y:S01]  /*05d0*/  IMAD.U32 R9, RZ, RZ, UR4 ;  /* 0x00000004ff097e24 */ /* 0x000fe2000f8e00ff */
[C---:B------:R-:W-:Y:S02]  /*05e0*/  IADD3 R3, PT, PT, R13.reuse, UR4, RZ ;  /* 0x000000040d037c10 */ /* 0x040fe4000fffe0ff */
[----:B------:R-:W-:Y:S01]  /*05f0*/  IADD3 R10, P0, PT, R13, UR4, RZ ;  /* 0x000000040d0a7c10 */ /* 0x000fe2000ff1e0ff */
[----:B------:R-:W-:Y:S01]  /*0600*/  IMAD R9, R9, UR20, R0 ;  /* 0x0000001409097c24 */ /* 0x000fe2000f8e0200 */
[----:B------:R-:W-:Y:S01]  /*0610*/  MOV R11, UR20 ;  /* 0x00000014000b7c02 */ /* 0x000fe20008000f00 */
[----:B------:R-:W3:Y:S01]  /*0620*/  LDC.64 R4, c[0x0][0x380] ;  /* 0x0000e000ff047b82 */ /* 0x000ee20000000a00 */
[----:B------:R-:W-:Y:S01]  /*0630*/  MOV R15, UR20 ;  /* 0x00000014000f7c02 */ /* 0x000fe20008000f00 */
[----:B-1----:R-:W-:Y:S01]  /*0640*/  IMAD.WIDE R6, R9, 0x4, R6 ;  /* 0x0000000409067825 */ /* 0x002fe200078e0206 */
[----:B------:R-:W-:-:S05]  /*0650*/  MOV R9, UR20 ;  /* 0x0000001400097c02 */ /* 0x000fca0008000f00 */
[----:B------:R-:W-:Y:S02]  /*0660*/  IMAD.WIDE R8, R9, 0x4, R6 ;  /* 0x0000000409087825 */ /* 0x000fe400078e0206 */
[----:B0-----:R-:W4:Y:S02]  /*0670*/  LDG.E R6, desc[UR18][R6.64] ;  /* 0x0000001206067981 */ /* 0x001f24000c1e1900 */
[----:B---3--:R-:W-:Y:S01]  /*0680*/  IMAD.WIDE.U32 R4, R3, 0x4, R4 ;  /* 0x0000000403047825 */ /* 0x008fe200078e0004 */
[----:B------:R-:W-:Y:S01]  /*0690*/  IADD3.X R3, PT, PT, RZ, RZ, RZ, P0, !PT ;  /* 0x000000ffff037210 */ /* 0x000fe200007fe4ff */
[----:B------:R-:W3:Y:S01]  /*06a0*/  LDG.E R17, desc[UR18][R8.64] ;  /* 0x0000001208117981 */ /* 0x000ee2000c1e1900 */
[----:B--2---:R-:W-:-:S03]  /*06b0*/  LEA R2, P0, R10, UR6, 0x2 ;  /* 0x000000060a027c11 */ /* 0x004fc6000f8010ff */
[----:B------:R-:W4:Y:S01]  /*06c0*/  LDG.E R5, desc[UR18][R4.64] ;  /* 0x0000001204057981 */ /* 0x000f22000c1e1900 */
[----:B------:R-:W-:Y:S01]  /*06d0*/  LEA.HI.X R3, R10, UR7, R3, 0x2, P0 ;  /* 0x000000070a037c11 */ /* 0x000fe200080f1403 */
[----:B------:R-:W-:-:S04]  /*06e0*/  IMAD.WIDE R10, R11, 0x4, R8 ;  /* 0x000000040b0a7825 */ /* 0x000fc800078e0208 */
[----:B------:R-:W3:Y:S01]  /*06f0*/  LDG.E R16, desc[UR18][R2.64+0x4] ;  /* 0x0000041202107981 */ /* 0x000ee2000c1e1900 */
[----:B------:R-:W-:-:S03]  /*0700*/  IMAD.WIDE R14, R15, 0x4, R10 ;  /* 0x000000040f0e7825 */ /* 0x000fc600078e020a */
[----:B------:R-:W2:Y:S04]  /*0710*/  LDG.E R19, desc[UR18][R10.64] ;  /* 0x000000120a137981 */ /* 0x000ea8000c1e1900 */
[----:B------:R-:W2:Y:S04]  /*0720*/  LDG.E R18, desc[UR18][R2.64+0x8] ;  /* 0x0000081202127981 */ /* 0x000ea8000c1e1900 */
[----:B------:R-:W5:Y:S04]  /*0730*/  LDG.E R20, desc[UR18][R2.64+0xc] ;  /* 0x00000c1202147981 */ /* 0x000f68000c1e1900 */
[----:B------:R-:W5:Y:S01]  /*0740*/  LDG.E R14, desc[UR18][R14.64] ;  /* 0x000000120e0e7981 */ /* 0x000f62000c1e1900 */
[----:B------:R-:W-:Y:S01]  /*0750*/  UIADD3 UR4, UPT, UPT, UR4, 0x4, URZ ;  /* 0x0000000404047890 */ /* 0x000fe2000fffe0ff */
[----:B----4-:R-:W-:-:S04]  /*0760*/  FFMA R5, R5, R6, R12 ;  /* 0x0000000605057223 */ /* 0x010fc8000000000c */
[----:B---3--:R-:W-:-:S04]  /*0770*/  FFMA R5, R16, R17, R5 ;  /* 0x0000001110057223 */ /* 0x008fc80000000005 */
[----:B--2---:R-:W-:-:S04]  /*0780*/  FFMA R5, R18, R19, R5 ;  /* 0x0000001312057223 */ /* 0x004fc80000000005 */
[----:B-----5:R-:W-:-:S07]  /*0790*/  FFMA R12, R20, R14, R5 ;  /* 0x0000000e140c7223 */ /* 0x020fce0000000005 */
.L_x_5:
[----:B------:R-:W-:Y:S05]  /*07a0*/  BRA.U !UP1, `(.L_x_4) ;  /* 0x0000000109a87547 */ /* 0x000fea000b800000 */
[----:B------:R-:W-:Y:S01]  /*07b0*/  UISETP.NE.AND UP0, UPT, UR5, 0x1, UPT ;  /* 0x000000010500788c */ /* 0x000fe2000bf05270 */
[----:B------:R-:W-:Y:S01]  /*07c0*/  MOV R7, UR4 ;  /* 0x0000000400077c02 */ /* 0x000fe20008000f00 */
[----:B------:R-:W-:Y:S02]  /*07d0*/  ULOP3.LUT UR5, UR20, 0x1, URZ, 0xc0, !UPT ;  /* 0x0000000114057892 */ /* 0x000fe4000f8ec0ff */
[----:B------:R-:W-:Y:S02]  /*07e0*/  MOV R15, UR20 ;  /* 0x00000014000f7c02 */ /* 0x000fe40008000f00 */
[----:B------:R-:W-:Y:S01]  /*07f0*/  UISETP.NE.U32.AND UP1, UPT, UR5, 0x1, UPT ;  /* 0x000000010500788c */ /* 0x000fe2000bf25070 */
[----:B------:R-:W-:-:S04]  /*0800*/  PLOP3.LUT P1, PT, PT, PT, UP0, 0x80, 0x8 ;  /* 0x000000000008781c */ /* 0x000fc80003f2f008 */
[----:B------:R-:W1:Y:S01]  /*0810*/  @UP0 LDCU.128 UR8, c[0x0][0x380] ;  /* 0x00007000ff0807ac */ /* 0x000e620008000c00 */
[----:B------:R-:W-:Y:S01]  /*0820*/  PLOP3.LUT P0, PT, PT, PT, UP1, 0x80, 0x8 ;  /* 0x000000000008781c */ /* 0x000fe20003f0f018 */
[----:B------:R-:W2:Y:S04]  /*0830*/  @UP0 LDCU.64 UR6, c[0x0][0x380] ;  /* 0x00007000ff0607ac */ /* 0x000ea80008000a00 */
[----:B------:R-:W3:Y:S03]  /*0840*/  @!UP1 LDCU.128 UR12, c[0x0][0x380] ;  /* 0x00007000ff0c97ac */ /* 0x000ee60008000c00 */
[C---:B------:R-:W-:Y:S02]  /*0850*/  @P1 IADD3 R3, PT, PT, R13.reuse, UR4, RZ ;  /* 0x000000040d031c10 */ /* 0x040fe4000fffe0ff */
[----:B------:R-:W-:Y:S01]  /*0860*/  @P1 IADD3 R6, P2, PT, R13, UR4, RZ ;  /* 0x000000040d061c10 */ /* 0x000fe2000ff5e0ff */
[----:B------:R-:W-:Y:S01]  /*0870*/  @UP0 UIADD3 UR4, UPT, UPT, UR4, 0x2, URZ ;  /* 0x0000000204040890 */ /* 0x000fe2000fffe0ff */
[----:B-1----:R-:W-:Y:S01]  /*0880*/  MOV R11, UR9 ;  /* 0x00000009000b7c02 */ /* 0x002fe20008000f00 */
[----:B------:R-:W-:Y:S01]  /*0890*/  IMAD.U32 R10, RZ, RZ, UR8 ;  /* 0x00000008ff0a7e24 */ /* 0x000fe2000f8e00ff */
[----:B------:R-:W-:-:S02]  /*08a0*/  MOV R4, UR10 ;  /* 0x0000000a00047c02 */ /* 0x000fc40008000f00 */
[----:B------:R-:W-:Y:S01]  /*08b0*/  MOV R5, UR11 ;  /* 0x0000000b00057c02 */ /* 0x000fe20008000f00 */
[----:B------:R-:W-:-:S04]  /*08c0*/  @P1 IMAD.WIDE.U32 R10, R3, 0x4, R10 ;  /* 0x00000004030a1825 */ /* 0x000fc800078e000a */
[----:B------:R-:W-:Y:S01]  /*08d0*/  @P1 IMAD R3, R7, UR20, R0 ;  /* 0x0000001407031c24 */ /* 0x000fe2000f8e0200 */
[----:B------:R-:W-:Y:S01]  /*08e0*/  @P1 IADD3.X R7, PT, PT, RZ, RZ, RZ, P2, !PT ;  /* 0x000000ffff071210 */ /* 0x000fe200017fe4ff */
[----:B------:R-:W-:Y:S01]  /*08f0*/  IMAD.U32 R19, RZ, RZ, UR4 ;  /* 0x00000004ff137e24 */ /* 0x000fe2000f8e00ff */
[C---:B--2---:R-:W-:Y:S01]  /*0900*/  @P1 LEA R2, P2, R6.reuse, UR6, 0x2 ;  /* 0x0000000606021c11 */ /* 0x044fe2000f8410ff */
[----:B------:R-:W-:Y:S01]  /*0910*/  @P1 IMAD.WIDE R4, R3, 0x4, R4 ;  /* 0x0000000403041825 */ /* 0x000fe200078e0204 */
[----:B------:R-:W-:Y:S01]  /*0920*/  @!P0 IADD3 R17, PT, PT, R13, UR4, RZ ;  /* 0x000000040d118c10 */ /* 0x000fe2000fffe0ff */
[----:B0-----:R-:W2:Y:S01]  /*0930*/  @P1 LDG.E R11, desc[UR18][R10.64] ;  /* 0x000000120a0b1981 */ /* 0x001ea2000c1e1900 */
[----:B------:R-:W-:Y:S01]  /*0940*/  @P1 LEA.HI.X R3, R6, UR7, R7, 0x2, P2 ;  /* 0x0000000706031c11 */ /* 0x000fe200090f1407 */
[----:B------:R-:W-:Y:S01]  /*0950*/  @!P0 IMAD R19, R19, UR20, R0 ;  /* 0x0000001413138c24 */ /* 0x000fe2000f8e0200 */
[----:B---3--:R-:W-:Y:S01]  /*0960*/  MOV R6, UR12 ;  /* 0x0000000c00067c02 */ /* 0x008fe20008000f00 */
[----:B------:R-:W-:Y:S01]  /*0970*/  @P1 IMAD.WIDE R14, R15, 0x4, R4 ;  /* 0x000000040f0e1825 */ /* 0x000fe200078e0204 */
[----:B------:R-:W-:Y:S01]  /*0980*/  MOV R7, UR13 ;  /* 0x0000000d00077c02 */ /* 0x000fe20008000f00 */
[----:B------:R-:W2:Y:S01]  /*0990*/  @P1 LDG.E R4, desc[UR18][R4.64] ;  /* 0x0000001204041981 */ /* 0x000ea2000c1e1900 */
[----:B------:R-:W-:-:S02]  /*09a0*/  MOV R8, UR14 ;  /* 0x0000000e00087c02 */ /* 0x000fc40008000f00 */
[----:B------:R-:W-:Y:S01]  /*09b0*/  MOV R9, UR15 ;  /* 0x0000000f00097c02 */ /* 0x000fe20008000f00 */
[----:B------:R-:W-:Y:S01]  /*09c0*/  @!P0 IMAD.WIDE.U32 R6, R17, 0x4, R6 ;  /* 0x0000000411068825 */ /* 0x000fe200078e0006 */
[----:B------:R-:W3:Y:S03]  /*09d0*/  @P1 LDG.E R14, desc[UR18][R14.64] ;  /* 0x000000120e0e1981 */ /* 0x000ee6000c1e1900 */
[----:B------:R-:W-:Y:S01]  /*09e0*/  @!P0 IMAD.WIDE R8, R19, 0x4, R8 ;  /* 0x0000000413088825 */ /* 0x000fe200078e0208 */
[----:B------:R-:W3:Y:S04]  /*09f0*/  @P1 LDG.E R2, desc[UR18][R2.64+0x4] ;  /* 0x0000041202021981 */ /* 0x000ee8000c1e1900 */
[----:B------:R-:W4:Y:S04]  /*0a00*/  @!P0 LDG.E R7, desc[UR18][R6.64] ;  /* 0x0000001206078981 */ /* 0x000f28000c1e1900 */
[----:B------:R-:W4:Y:S01]  /*0a10*/  @!P0 LDG.E R8, desc[UR18][R8.64] ;  /* 0x0000001208088981 */ /* 0x000f22000c1e1900 */
[----:B--2---:R-:W-:-:S04]  /*0a20*/  @P1 FFMA R11, R11, R4, R12 ;  /* 0x000000040b0b1223 */ /* 0x004fc8000000000c */
[----:B---3--:R-:W-:-:S04]  /*0a30*/  @P1 FFMA R12, R2, R14, R11 ;  /* 0x0000000e020c1223 */ /* 0x008fc8000000000b */
[----:B----4-:R-:W-:-:S07]  /*0a40*/  @!P0 FFMA R12, R7, R8, R12 ;  /* 0x00000008070c8223 */ /* 0x010fce000000000c */
.L_x_4:
[----:B------:R-:W1:Y:S01]  /*0a50*/  LDC.64 R2, c[0x0][0x390] ;  /* 0x0000e400ff027b82 */ /* 0x000e620000000a00 */
[----:B------:R-:W-:-:S05]  /*0a60*/  IADD3 R13, PT, PT, R0, R13, RZ ;  /* 0x0000000d000d7210 */ /* 0x000fca0007ffe0ff */
[----:B-1----:R-:W-:-:S05]  /*0a70*/  IMAD.WIDE R2, R13, 0x4, R2 ;  /* 0x000000040d027825 */ /* 0x002fca00078e0202 */
[----:B0-----:R-:W-:Y:S01]  /*0a80*/  STG.E desc[UR18][R2.64], R12 ;  /* 0x0000000c02007986 */ /* 0x001fe2000c101912 */
[----:B------:R-:W-:Y:S05]  /*0a90*/  EXIT ;  /* 0x000000000000794d */ /* 0x000fea0003800000 */
.L_x_6:
        /* <DEDUP_REMOVED lines=14> */
.L_x_9:


//--------------------- .nv.shared.reserved.0     --------------------------
	.section	.nv.shared.reserved.0,"aw",@nobits
	.weak		__nv_reservedSMEM_offset_0_alias
	.size		__nv_reservedSMEM_offset_0_alias, 0, 64
	.other		__nv_reservedSMEM_offset_0_alias,@"STO_CUDA_RESERVED_SHARED STV_DEFAULT"
__nv_reservedSMEM_offset_0_alias:
	.zero		0
	.zero		64


//--------------------- .nv.constant0._Z9matrixSubPKfS0_Pfi --------------------------
	.section	.nv.constant0._Z9matrixSubPKfS0_Pfi,"a",@progbits
	.sectionflags	@""
	.align	4
.nv.constant0._Z9matrixSubPKfS0_Pfi:
	.zero		924


//--------------------- .nv.constant0._Z9matrixAddPKfS0_Pfi --------------------------
	.section	.nv.constant0._Z9matrixAddPKfS0_Pfi,"a",@progbits
	.sectionflags	@""
	.align	4
.nv.constant0._Z9matrixAddPKfS0_Pfi:
	.zero		924


//--------------------- .nv.constant0._Z18classicalMatrixMulPKfS0_Pfi --------------------------
	.section	.nv.constant0._Z18classicalMatrixMulPKfS0_Pfi,"a",@progbits
	.sectionflags	@""
	.align	4
.nv.constant0._Z18classicalMatrixMulPKfS0_Pfi:
	.zero		924


//--------------------- SYMBOLS --------------------------

	.type		.nv.reservedSmem.offset0,@object
	.size		.nv.reservedSmem.offset0,0x4
